//
// Generated by NVIDIA NVVM Compiler
//
// Compiler Build ID: CL-36424714
// Cuda compilation tools, release 13.0, V13.0.88
// Based on NVVM 20.0.0
//

.version 9.0
.target sm_100
.address_size 64

	// .globl	_Z4convPKfS0_iiiiiPf

.visible .entry _Z4convPKfS0_iiiiiPf(
	.param .u64 .ptr .align 1 _Z4convPKfS0_iiiiiPf_param_0,
	.param .u64 .ptr .align 1 _Z4convPKfS0_iiiiiPf_param_1,
	.param .u32 _Z4convPKfS0_iiiiiPf_param_2,
	.param .u32 _Z4convPKfS0_iiiiiPf_param_3,
	.param .u32 _Z4convPKfS0_iiiiiPf_param_4,
	.param .u32 _Z4convPKfS0_iiiiiPf_param_5,
	.param .u32 _Z4convPKfS0_iiiiiPf_param_6,
	.param .u64 .ptr .align 1 _Z4convPKfS0_iiiiiPf_param_7
)
{
	.reg .pred 	%p<14>;
	.reg .b32 	%r<122>;
	.reg .b32 	%f<62>;
	.reg .b64 	%rd<25>;

	ld.param.u64 	%rd4, [_Z4convPKfS0_iiiiiPf_param_0];
	ld.param.u64 	%rd5, [_Z4convPKfS0_iiiiiPf_param_1];
	ld.param.u32 	%r45, [_Z4convPKfS0_iiiiiPf_param_2];
	ld.param.u32 	%r49, [_Z4convPKfS0_iiiiiPf_param_3];
	ld.param.u32 	%r46, [_Z4convPKfS0_iiiiiPf_param_4];
	ld.param.u32 	%r47, [_Z4convPKfS0_iiiiiPf_param_5];
	ld.param.u32 	%r48, [_Z4convPKfS0_iiiiiPf_param_6];
	ld.param.u64 	%rd3, [_Z4convPKfS0_iiiiiPf_param_7];
	cvta.to.global.u64 	%rd1, %rd5;
	cvta.to.global.u64 	%rd2, %rd4;
	mov.u32 	%r50, %tid.x;
	mov.u32 	%r51, %tid.y;
	mov.u32 	%r52, %ctaid.x;
	mov.u32 	%r53, %ctaid.y;
	mov.u32 	%r54, %ntid.y;
	mad.lo.s32 	%r1, %r53, %r54, %r51;
	mov.u32 	%r55, %ntid.x;
	mad.lo.s32 	%r56, %r52, %r55, %r50;
	add.s32 	%r57, %r46, -1;
	shr.u32 	%r58, %r57, 31;
	add.s32 	%r59, %r57, %r58;
	shr.s32 	%r3, %r59, 1;
	add.s32 	%r60, %r47, -1;
	shr.u32 	%r61, %r60, 31;
	add.s32 	%r62, %r60, %r61;
	shr.s32 	%r4, %r62, 1;
	and.b32  	%r63, %r62, -2;
	sub.s32 	%r64, %r49, %r63;
	setp.ge.s32 	%p1, %r1, %r64;
	and.b32  	%r65, %r59, -2;
	sub.s32 	%r66, %r45, %r65;
	setp.ge.s32 	%p2, %r56, %r66;
	or.pred  	%p3, %p1, %p2;
	@%p3 bra 	$L__BB0_17;
	setp.lt.s32 	%p4, %r47, 0;
	mov.b32 	%r120, 0;
	@%p4 bra 	$L__BB0_16;
	setp.lt.s32 	%p5, %r46, 0;
	@%p5 bra 	$L__BB0_16;
	neg.s32 	%r104, %r4;
	abs.s32 	%r70, %r3;
	add.s32 	%r7, %r3, %r70;
	add.s32 	%r71, %r7, 1;
	and.b32  	%r8, %r71, 7;
	mov.b32 	%r120, 0;
$L__BB0_4:
	mov.u32 	%r9, %r104;
	neg.s32 	%r112, %r3;
	setp.lt.u32 	%p6, %r7, 7;
	add.s32 	%r73, %r9, %r4;
	add.s32 	%r74, %r73, %r1;
	mul.lo.s32 	%r12, %r74, %r45;
	add.s32 	%r75, %r3, %r56;
	add.s32 	%r13, %r75, %r12;
	mul.lo.s32 	%r106, %r73, %r46;
	add.s32 	%r15, %r106, %r3;
	@%p6 bra 	$L__BB0_7;
	and.b32  	%r77, %r71, -8;
	neg.s32 	%r108, %r77;
	add.s32 	%r107, %r56, %r12;
$L__BB0_6:
	.pragma "nounroll";
	mul.wide.s32 	%rd6, %r107, 4;
	add.s64 	%rd7, %rd2, %rd6;
	ld.global.f32 	%f1, [%rd7];
	mul.wide.s32 	%rd8, %r106, 4;
	add.s64 	%rd9, %rd1, %rd8;
	ld.global.f32 	%f2, [%rd9];
	cvt.rn.f32.s32 	%f3, %r120;
	fma.rn.f32 	%f4, %f1, %f2, %f3;
	cvt.rzi.s32.f32 	%r78, %f4;
	ld.global.f32 	%f5, [%rd7+4];
	ld.global.f32 	%f6, [%rd9+4];
	cvt.rn.f32.s32 	%f7, %r78;
	fma.rn.f32 	%f8, %f5, %f6, %f7;
	cvt.rzi.s32.f32 	%r79, %f8;
	ld.global.f32 	%f9, [%rd7+8];
	ld.global.f32 	%f10, [%rd9+8];
	cvt.rn.f32.s32 	%f11, %r79;
	fma.rn.f32 	%f12, %f9, %f10, %f11;
	cvt.rzi.s32.f32 	%r80, %f12;
	ld.global.f32 	%f13, [%rd7+12];
	ld.global.f32 	%f14, [%rd9+12];
	cvt.rn.f32.s32 	%f15, %r80;
	fma.rn.f32 	%f16, %f13, %f14, %f15;
	cvt.rzi.s32.f32 	%r81, %f16;
	ld.global.f32 	%f17, [%rd7+16];
	ld.global.f32 	%f18, [%rd9+16];
	cvt.rn.f32.s32 	%f19, %r81;
	fma.rn.f32 	%f20, %f17, %f18, %f19;
	cvt.rzi.s32.f32 	%r82, %f20;
	ld.global.f32 	%f21, [%rd7+20];
	ld.global.f32 	%f22, [%rd9+20];
	cvt.rn.f32.s32 	%f23, %r82;
	fma.rn.f32 	%f24, %f21, %f22, %f23;
	cvt.rzi.s32.f32 	%r83, %f24;
	ld.global.f32 	%f25, [%rd7+24];
	ld.global.f32 	%f26, [%rd9+24];
	cvt.rn.f32.s32 	%f27, %r83;
	fma.rn.f32 	%f28, %f25, %f26, %f27;
	cvt.rzi.s32.f32 	%r84, %f28;
	ld.global.f32 	%f29, [%rd7+28];
	ld.global.f32 	%f30, [%rd9+28];
	cvt.rn.f32.s32 	%f31, %r84;
	fma.rn.f32 	%f32, %f29, %f30, %f31;
	cvt.rzi.s32.f32 	%r120, %f32;
	add.s32 	%r112, %r112, 8;
	add.s32 	%r108, %r108, 8;
	add.s32 	%r107, %r107, 8;
	add.s32 	%r106, %r106, 8;
	setp.ne.s32 	%p7, %r108, 0;
	@%p7 bra 	$L__BB0_6;
$L__BB0_7:
	setp.eq.s32 	%p8, %r8, 0;
	@%p8 bra 	$L__BB0_15;
	add.s32 	%r86, %r8, -1;
	setp.lt.u32 	%p9, %r86, 3;
	@%p9 bra 	$L__BB0_10;
	add.s32 	%r87, %r13, %r112;
	mul.wide.s32 	%rd10, %r87, 4;
	add.s64 	%rd11, %rd2, %rd10;
	ld.global.f32 	%f33, [%rd11];
	add.s32 	%r88, %r15, %r112;
	mul.wide.s32 	%rd12, %r88, 4;
	add.s64 	%rd13, %rd1, %rd12;
	ld.global.f32 	%f34, [%rd13];
	cvt.rn.f32.s32 	%f35, %r120;
	fma.rn.f32 	%f36, %f33, %f34, %f35;
	cvt.rzi.s32.f32 	%r89, %f36;
	ld.global.f32 	%f37, [%rd11+4];
	ld.global.f32 	%f38, [%rd13+4];
	cvt.rn.f32.s32 	%f39, %r89;
	fma.rn.f32 	%f40, %f37, %f38, %f39;
	cvt.rzi.s32.f32 	%r90, %f40;
	ld.global.f32 	%f41, [%rd11+8];
	ld.global.f32 	%f42, [%rd13+8];
	cvt.rn.f32.s32 	%f43, %r90;
	fma.rn.f32 	%f44, %f41, %f42, %f43;
	cvt.rzi.s32.f32 	%r91, %f44;
	ld.global.f32 	%f45, [%rd11+12];
	ld.global.f32 	%f46, [%rd13+12];
	cvt.rn.f32.s32 	%f47, %r91;
	fma.rn.f32 	%f48, %f45, %f46, %f47;
	cvt.rzi.s32.f32 	%r120, %f48;
	add.s32 	%r112, %r112, 4;
$L__BB0_10:
	and.b32  	%r93, %r71, 3;
	setp.eq.s32 	%p10, %r93, 0;
	@%p10 bra 	$L__BB0_15;
	setp.eq.s32 	%p11, %r93, 1;
	@%p11 bra 	$L__BB0_13;
	add.s32 	%r95, %r13, %r112;
	mul.wide.s32 	%rd14, %r95, 4;
	add.s64 	%rd15, %rd2, %rd14;
	ld.global.f32 	%f49, [%rd15];
	add.s32 	%r96, %r15, %r112;
	mul.wide.s32 	%rd16, %r96, 4;
	add.s64 	%rd17, %rd1, %rd16;
	ld.global.f32 	%f50, [%rd17];
	cvt.rn.f32.s32 	%f51, %r120;
	fma.rn.f32 	%f52, %f49, %f50, %f51;
	cvt.rzi.s32.f32 	%r97, %f52;
	ld.global.f32 	%f53, [%rd15+4];
	ld.global.f32 	%f54, [%rd17+4];
	cvt.rn.f32.s32 	%f55, %r97;
	fma.rn.f32 	%f56, %f53, %f54, %f55;
	cvt.rzi.s32.f32 	%r120, %f56;
	add.s32 	%r112, %r112, 2;
$L__BB0_13:
	and.b32  	%r98, %r7, 1;
	setp.eq.b32 	%p12, %r98, 1;
	@%p12 bra 	$L__BB0_15;
	add.s32 	%r99, %r13, %r112;
	mul.wide.s32 	%rd18, %r99, 4;
	add.s64 	%rd19, %rd2, %rd18;
	ld.global.f32 	%f57, [%rd19];
	add.s32 	%r100, %r15, %r112;
	mul.wide.s32 	%rd20, %r100, 4;
	add.s64 	%rd21, %rd1, %rd20;
	ld.global.f32 	%f58, [%rd21];
	cvt.rn.f32.s32 	%f59, %r120;
	fma.rn.f32 	%f60, %f57, %f58, %f59;
	cvt.rzi.s32.f32 	%r120, %f60;
$L__BB0_15:
	add.s32 	%r104, %r9, 1;
	abs.s32 	%r101, %r4;
	setp.ne.s32 	%p13, %r9, %r101;
	@%p13 bra 	$L__BB0_4;
$L__BB0_16:
	div.s32 	%r102, %r120, %r48;
	cvt.rn.f32.s32 	%f61, %r102;
	mad.lo.s32 	%r103, %r66, %r1, %r56;
	cvta.to.global.u64 	%rd22, %rd3;
	mul.wide.s32 	%rd23, %r103, 4;
	add.s64 	%rd24, %rd22, %rd23;
	st.global.f32 	[%rd24], %f61;
$L__BB0_17:
	ret;

}


// ===== COMPILED SASS (sm_100) =====

	.target	sm_100

	.elftype	@"ET_EXEC"


//--------------------- .note.nv.tkinfo           --------------------------
	.section	.note.nv.tkinfo,"",@"SHT_NOTE"
	.sectionflags	@"SHF_NOTE_NV_TKINFO"
	.tkinfo
        /*0018*/ 	.word	0x00000002
        /*0030*/ 	.string	""
        /*0030*/ 	.string	"ptxas"
        /*0030*/ 	.string	"Cuda compilation tools, release 13.0, V13.0.88"
        /*0030*/ 	.string	"Build cuda_13.0.r13.0/compiler.36424714_0"
        /*0030*/ 	.string	"-arch sm_100 -m 64 "



//--------------------- .note.nv.cuinfo           --------------------------
	.section	.note.nv.cuinfo,"",@"SHT_NOTE"
	.sectionflags	@"SHF_NOTE_NV_CUINFO"
        /*0018*/ 	.short	0x0002
        /*001a*/ 	.short	0x0064
        /*001c*/ 	.short	0x0082
	.zero		2


//--------------------- .nv.info                  --------------------------
	.section	.nv.info,"",@"SHT_CUDA_INFO"
	.align	4


	//----- nvinfo : EIATTR_REGCOUNT
	.align		4
        /*0000*/ 	.byte	0x04, 0x2f
        /*0002*/ 	.short	(.L_1 - .L_0)
	.align		4
.L_0:
        /*0004*/ 	.word	index@(_Z4convPKfS0_iiiiiPf)
        /*0008*/ 	.word	0x00000020


	//----- nvinfo : EIATTR_FRAME_SIZE
	.align		4
.L_1:
        /*000c*/ 	.byte	0x04, 0x11
        /*000e*/ 	.short	(.L_3 - .L_2)
	.align		4
.L_2:
        /*0010*/ 	.word	index@(_Z4convPKfS0_iiiiiPf)
        /*0014*/ 	.word	0x00000000


	//----- nvinfo : EIATTR_MIN_STACK_SIZE
	.align		4
.L_3:
        /*0018*/ 	.byte	0x04, 0x12
        /*001a*/ 	.short	(.L_5 - .L_4)
	.align		4
.L_4:
        /*001c*/ 	.word	index@(_Z4convPKfS0_iiiiiPf)
        /*0020*/ 	.word	0x00000000
.L_5:


//--------------------- .nv.compat                --------------------------
	.section	.nv.compat,"",@"SHT_CUDA_COMPAT_INFO"
	.align	4
        /*0000*/ 	.byte	0x02, 0x09, 0x00, 0x00, 0x02, 0x02, 0x01, 0x00, 0x02, 0x05, 0x05, 0x00, 0x03, 0x07, 0x01, 0x01
        /*0010*/ 	.byte	0x02, 0x03, 0x00, 0x00, 0x02, 0x06, 0x01, 0x00, 0x04, 0x0b, 0x08, 0x00, 0x09, 0x00, 0x00, 0x00
        /*0020*/ 	.byte	0x00, 0x00, 0x00, 0x00


//--------------------- .nv.info._Z4convPKfS0_iiiiiPf --------------------------
	.section	.nv.info._Z4convPKfS0_iiiiiPf,"",@"SHT_CUDA_INFO"
	.sectionflags	@""
	.align	4


	//----- nvinfo : EIATTR_CUDA_API_VERSION
	.align		4
        /*0000*/ 	.byte	0x04, 0x37
        /*0002*/ 	.short	(.L_7 - .L_6)
.L_6:
        /*0004*/ 	.word	0x00000082


	//----- nvinfo : EIATTR_KPARAM_INFO
	.align		4
.L_7:
        /*0008*/ 	.byte	0x04, 0x17
        /*000a*/ 	.short	(.L_9 - .L_8)
.L_8:
        /*000c*/ 	.word	0x00000000
        /*0010*/ 	.short	0x0007
        /*0012*/ 	.short	0x0028
        /*0014*/ 	.byte	0x00, 0xf5, 0x21, 0x00


	//----- nvinfo : EIATTR_KPARAM_INFO
	.align		4
.L_9:
        /*0018*/ 	.byte	0x04, 0x17
        /*001a*/ 	.short	(.L_11 - .L_10)
.L_10:
        /*001c*/ 	.word	0x00000000
        /*0020*/ 	.short	0x0006
        /*0022*/ 	.short	0x0020
        /*0024*/ 	.byte	0x00, 0xf0, 0x11, 0x00


	//----- nvinfo : EIATTR_KPARAM_INFO
	.align		4
.L_11:
        /*0028*/ 	.byte	0x04, 0x17
        /*002a*/ 	.short	(.L_13 - .L_12)
.L_12:
        /*002c*/ 	.word	0x00000000
        /*0030*/ 	.short	0x0005
        /*0032*/ 	.short	0x001c
        /*0034*/ 	.byte	0x00, 0xf0, 0x11, 0x00


	//----- nvinfo : EIATTR_KPARAM_INFO
	.align		4
.L_13:
        /*0038*/ 	.byte	0x04, 0x17
        /*003a*/ 	.short	(.L_15 - .L_14)
.L_14:
        /*003c*/ 	.word	0x00000000
        /*0040*/ 	.short	0x0004
        /*0042*/ 	.short	0x0018
        /*0044*/ 	.byte	0x00, 0xf0, 0x11, 0x00


	//----- nvinfo : EIATTR_KPARAM_INFO
	.align		4
.L_15:
        /*0048*/ 	.byte	0x04, 0x17
        /*004a*/ 	.short	(.L_17 - .L_16)
.L_16:
        /*004c*/ 	.word	0x00000000
        /*0050*/ 	.short	0x0003
        /*0052*/ 	.short	0x0014
        /*0054*/ 	.byte	0x00, 0xf0, 0x11, 0x00


	//----- nvinfo : EIATTR_KPARAM_INFO
	.align		4
.L_17:
        /*0058*/ 	.byte	0x04, 0x17
        /*005a*/ 	.short	(.L_19 - .L_18)
.L_18:
        /*005c*/ 	.word	0x00000000
        /*0060*/ 	.short	0x0002
        /*0062*/ 	.short	0x0010
        /*0064*/ 	.byte	0x00, 0xf0, 0x11, 0x00


	//----- nvinfo : EIATTR_KPARAM_INFO
	.align		4
.L_19:
        /*0068*/ 	.byte	0x04, 0x17
        /*006a*/ 	.short	(.L_21 - .L_20)
.L_20:
        /*006c*/ 	.word	0x00000000
        /*0070*/ 	.short	0x0001
        /*0072*/ 	.short	0x0008
        /*0074*/ 	.byte	0x00, 0xf5, 0x21, 0x00


	//----- nvinfo : EIATTR_KPARAM_INFO
	.align		4
.L_21:
        /*0078*/ 	.byte	0x04, 0x17
        /*007a*/ 	.short	(.L_23 - .L_22)
.L_22:
        /*007c*/ 	.word	0x00000000
        /*0080*/ 	.short	0x0000
        /*0082*/ 	.short	0x0000
        /*0084*/ 	.byte	0x00, 0xf5, 0x21, 0x00


	//----- nvinfo : EIATTR_SPARSE_MMA_MASK
	.align		4
.L_23:
        /*0088*/ 	.byte	0x03, 0x50
        /*008a*/ 	.short	0x0000


	//----- nvinfo : EIATTR_MAXREG_COUNT
	.align		4
        /*008c*/ 	.byte	0x03, 0x1b
        /*008e*/ 	.short	0x00ff


	//----- nvinfo : EIATTR_MERCURY_ISA_VERSION
	.align		4
        /*0090*/ 	.byte	0x03, 0x5f
        /*0092*/ 	.short	0x0101


	//----- nvinfo : EIATTR_VRC_CTA_INIT_COUNT
	.align		4
        /*0094*/ 	.byte	0x02, 0x4a
	.zero		1
	.zero		1


	//----- nvinfo : EIATTR_EXIT_INSTR_OFFSETS
	.align		4
        /*0098*/ 	.byte	0x04, 0x1c
        /*009a*/ 	.short	(.L_25 - .L_24)


	//   ....[0]....
.L_24:
        /*009c*/ 	.word	0x00000150


	//   ....[1]....
        /*00a0*/ 	.word	0x00000c70


	//----- nvinfo : EIATTR_CBANK_PARAM_SIZE
	.align		4
.L_25:
        /*00a4*/ 	.byte	0x03, 0x19
        /*00a6*/ 	.short	0x0030


	//----- nvinfo : EIATTR_PARAM_CBANK
	.align		4
        /*00a8*/ 	.byte	0x04, 0x0a
        /*00aa*/ 	.short	(.L_27 - .L_26)
	.align		4
.L_26:
        /*00ac*/ 	.word	index@(.nv.constant0._Z4convPKfS0_iiiiiPf)
        /*00b0*/ 	.short	0x0380
        /*00b2*/ 	.short	0x0030


	//----- nvinfo : EIATTR_SW_WAR
	.align		4
.L_27:
        /*00b4*/ 	.byte	0x04, 0x36
        /*00b6*/ 	.short	(.L_29 - .L_28)
.L_28:
        /*00b8*/ 	.word	0x00000008
.L_29:


//--------------------- .nv.callgraph             --------------------------
	.section	.nv.callgraph,"",@"SHT_CUDA_CALLGRAPH"
	.align	4
	.sectionentsize	8
	.align		4
        /*0000*/ 	.word	0x00000000
	.align		4
        /*0004*/ 	.word	0xffffffff
	.align		4
        /*0008*/ 	.word	0x00000000
	.align		4
        /*000c*/ 	.word	0xfffffffe
	.align		4
        /*0010*/ 	.word	0x00000000
	.align		4
        /*0014*/ 	.word	0xfffffffd
	.align		4
        /*0018*/ 	.word	0x00000000
	.align		4
        /*001c*/ 	.word	0xfffffffc


//--------------------- .text._Z4convPKfS0_iiiiiPf --------------------------
	.section	.text._Z4convPKfS0_iiiiiPf,"ax",@progbits
	.align	128
        .global         _Z4convPKfS0_iiiiiPf
        .type           _Z4convPKfS0_iiiiiPf,@function
        .size           _Z4convPKfS0_iiiiiPf,(.L_x_7 - _Z4convPKfS0_iiiiiPf)
        .other          _Z4convPKfS0_iiiiiPf,@"STO_CUDA_ENTRY STV_DEFAULT"
_Z4convPKfS0_iiiiiPf:
.text._Z4convPKfS0_iiiiiPf:
[----:B------:R-:W-:Y:S08]  /*0000*/  LDC R1, c[0x0][0x37c] ;  /* 0x0000df00ff017b82 */ /* 0x000ff00000000800 */
[----:B------:R-:W0:Y:S01]  /*0010*/  LDC.64 R10, c[0x0][0x398] ;  /* 0x0000e600ff0a7b82 */ /* 0x000e220000000a00 */
[----:B------:R-:W1:Y:S01]  /*0020*/  S2R R8, SR_TID.X ;  /* 0x0000000000087919 */ /* 0x000e620000002100 */
[----:B------:R-:W2:Y:S06]  /*0030*/  S2R R9, SR_TID.Y ;  /* 0x0000000000097919 */ /* 0x000eac0000002200 */
[----:B------:R-:W2:Y:S08]  /*0040*/  LDC R12, c[0x0][0x364] ;  /* 0x0000d900ff0c7b82 */ /* 0x000eb00000000800 */
[----:B------:R-:W1:Y:S08]  /*0050*/  S2UR UR4, SR_CTAID.X ;  /* 0x00000000000479c3 */ /* 0x000e700000002500 */
[----:B------:R-:W1:Y:S01]  /*0060*/  LDC R13, c[0x0][0x360] ;  /* 0x0000d800ff0d7b82 */ /* 0x000e620000000800 */
[----:B0-----:R-:W-:-:S02]  /*0070*/  VIADD R0, R10, 0xffffffff ;  /* 0xffffffff0a007836 */ /* 0x001fc40000000000 */
[----:B------:R-:W-:-:S03]  /*0080*/  VIADD R2, R11, 0xffffffff ;  /* 0xffffffff0b027836 */ /* 0x000fc60000000000 */
[----:B------:R-:W-:Y:S02]  /*0090*/  LEA.HI R6, R0, R0, RZ, 0x1 ;  /* 0x0000000000067211 */ /* 0x000fe400078f08ff */
[----:B------:R-:W0:Y:S01]  /*00a0*/  LDC.64 R4, c[0x0][0x390] ;  /* 0x0000e400ff047b82 */ /* 0x000e220000000a00 */
[----:B------:R-:W-:Y:S02]  /*00b0*/  LEA.HI R7, R2, R2, RZ, 0x1 ;  /* 0x0000000202077211 */ /* 0x000fe400078f08ff */
[----:B------:R-:W-:-:S05]  /*00c0*/  LOP3.LUT R3, R6, 0xfffffffe, RZ, 0xc0, !PT ;  /* 0xfffffffe06037812 */ /* 0x000fca00078ec0ff */
[----:B------:R-:W2:Y:S01]  /*00d0*/  S2UR UR5, SR_CTAID.Y ;  /* 0x00000000000579c3 */ /* 0x000ea20000002600 */
[----:B-1----:R-:W-:Y:S01]  /*00e0*/  IMAD R0, R13, UR4, R8 ;  /* 0x000000040d007c24 */ /* 0x002fe2000f8e0208 */
[----:B------:R-:W-:Y:S02]  /*00f0*/  LOP3.LUT R8, R7, 0xfffffffe, RZ, 0xc0, !PT ;  /* 0xfffffffe07087812 */ /* 0x000fe400078ec0ff */
[----:B0-----:R-:W-:-:S03]  /*0100*/  IADD3 R3, PT, PT, -R3, R4, RZ ;  /* 0x0000000403037210 */ /* 0x001fc60007ffe1ff */
[----:B------:R-:W-:Y:S01]  /*0110*/  IMAD.IADD R5, R5, 0x1, -R8 ;  /* 0x0000000105057824 */ /* 0x000fe200078e0a08 */
[----:B------:R-:W-:Y:S01]  /*0120*/  ISETP.GE.AND P0, PT, R0, R3, PT ;  /* 0x000000030000720c */ /* 0x000fe20003f06270 */
[----:B--2---:R-:W-:-:S05]  /*0130*/  IMAD R2, R12, UR5, R9 ;  /* 0x000000050c027c24 */ /* 0x004fca000f8e0209 */
[----:B------:R-:W-:-:S13]  /*0140*/  ISETP.GE.OR P0, PT, R2, R5, P0 ;  /* 0x000000050200720c */ /* 0x000fda0000706670 */
[----:B------:R-:W-:Y:S05]  /*0150*/  @P0 EXIT ;  /* 0x000000000000094d */ /* 0x000fea0003800000 */
[----:B------:R-:W-:Y:S01]  /*0160*/  ISETP.GE.AND P0, PT, R11, RZ, PT ;  /* 0x000000ff0b00720c */ /* 0x000fe20003f06270 */
[----:B------:R-:W0:Y:S01]  /*0170*/  LDCU.64 UR4, c[0x0][0x358] ;  /* 0x00006b00ff0477ac */ /* 0x000e220008000a00 */
[----:B------:R-:W-:-:S11]  /*0180*/  IMAD.MOV.U32 R20, RZ, RZ, RZ ;  /* 0x000000ffff147224 */ /* 0x000fd600078e00ff */
[----:B------:R-:W-:Y:S05]  /*0190*/  @!P0 BRA `(.L_x_0) ;  /* 0x0000000800408947 */ /* 0x000fea0003800000 */
[----:B------:R-:W-:-:S13]  /*01a0*/  ISETP.GE.AND P0, PT, R10, RZ, PT ;  /* 0x000000ff0a00720c */ /* 0x000fda0003f06270 */
[----:B------:R-:W-:Y:S05]  /*01b0*/  @!P0 BRA `(.L_x_0) ;  /* 0x0000000800388947 */ /* 0x000fea0003800000 */
[----:B------:R-:W-:Y:S01]  /*01c0*/  SHF.R.S32.HI R5, RZ, 0x1, R6 ;  /* 0x00000001ff057819 */ /* 0x000fe20000011406 */
[----:B------:R-:W-:Y:S01]  /*01d0*/  IMAD.MOV.U32 R20, RZ, RZ, RZ ;  /* 0x000000ffff147224 */ /* 0x000fe200078e00ff */
[----:B------:R-:W-:Y:S02]  /*01e0*/  SHF.R.S32.HI R7, RZ, 0x1, R7 ;  /* 0x00000001ff077819 */ /* 0x000fe40000011407 */
[----:B------:R-:W-:Y:S02]  /*01f0*/  IABS R6, R5 ;  /* 0x0000000500067213 */ /* 0x000fe40000000000 */
[----:B------:R-:W-:Y:S02]  /*0200*/  IADD3 R10, PT, PT, -R7, RZ, RZ ;  /* 0x000000ff070a7210 */ /* 0x000fe40007ffe1ff */
[----:B------:R-:W-:-:S05]  /*0210*/  IADD3 R6, PT, PT, R5, R6, RZ ;  /* 0x0000000605067210 */ /* 0x000fca0007ffe0ff */
[----:B------:R-:W-:-:S05]  /*0220*/  VIADD R8, R6, 0x1 ;  /* 0x0000000106087836 */ /* 0x000fca0000000000 */
[----:B------:R-:W-:-:S07]  /*0230*/  LOP3.LUT R9, R8, 0x7, RZ, 0xc0, !PT ;  /* 0x0000000708097812 */ /* 0x000fce00078ec0ff */
.L_x_5:
[----:B-1----:R-:W1:Y:S01]  /*0240*/  LDC R16, c[0x0][0x398] ;  /* 0x0000e600ff107b82 */ /* 0x002e620000000800 */
[----:B--2---:R-:W2:Y:S01]  /*0250*/  LDCU UR6, c[0x0][0x390] ;  /* 0x00007200ff0677ac */ /* 0x004ea20008000800 */
[----:B------:R-:W-:Y:S01]  /*0260*/  IABS R11, R7 ;  /* 0x00000007000b7213 */ /* 0x000fe20000000000 */
[----:B0-----:R-:W-:Y:S01]  /*0270*/  IMAD.IADD R4, R0, 0x1, R5 ;  /* 0x0000000100047824 */ /* 0x001fe200078e0205 */
[----:B------:R-:W-:Y:S02]  /*0280*/  ISETP.GE.U32.AND P2, PT, R6, 0x7, PT ;  /* 0x000000070600780c */ /* 0x000fe40003f46070 */
[C---:B------:R-:W-:Y:S01]  /*0290*/  ISETP.NE.AND P0, PT, R10.reuse, R11, PT ;  /* 0x0000000b0a00720c */ /* 0x040fe20003f05270 */
[----:B------:R-:W-:Y:S01]  /*02a0*/  IMAD.IADD R11, R10, 0x1, R7 ;  /* 0x000000010a0b7824 */ /* 0x000fe200078e0207 */
[----:B------:R-:W-:-:S04]  /*02b0*/  ISETP.NE.AND P1, PT, R9, RZ, PT ;  /* 0x000000ff0900720c */ /* 0x000fc80003f25270 */
[----:B------:R-:W-:Y:S01]  /*02c0*/  IADD3 R17, PT, PT, R2, R11, RZ ;  /* 0x0000000b02117210 */ /* 0x000fe20007ffe0ff */
[----:B-1----:R-:W-:-:S04]  /*02d0*/  IMAD R16, R11, R16, RZ ;  /* 0x000000100b107224 */ /* 0x002fc800078e02ff */
[----:B--2---:R-:W-:Y:S02]  /*02e0*/  IMAD R11, R17, UR6, R4 ;  /* 0x00000006110b7c24 */ /* 0x004fe4000f8e0204 */
[----:B------:R-:W-:Y:S01]  /*02f0*/  IMAD.MOV R4, RZ, RZ, -R5 ;  /* 0x000000ffff047224 */ /* 0x000fe200078e0a05 */
[----:B---34-:R-:W-:Y:S06]  /*0300*/  @!P2 BRA `(.L_x_1) ;  /* 0x0000000000d8a947 */ /* 0x018fec0003800000 */
[----:B------:R-:W-:Y:S01]  /*0310*/  LOP3.LUT R18, R8, 0xfffffff8, RZ, 0xc0, !PT ;  /* 0xfffffff808127812 */ /* 0x000fe200078ec0ff */
[----:B------:R-:W-:Y:S02]  /*0320*/  IMAD R17, R17, UR6, R0 ;  /* 0x0000000611117c24 */ /* 0x000fe4000f8e0200 */
[----:B------:R-:W-:Y:S01]  /*0330*/  IMAD.MOV.U32 R19, RZ, RZ, R16 ;  /* 0x000000ffff137224 */ /* 0x000fe200078e0010 */
[----:B------:R-:W-:-:S07]  /*0340*/  IADD3 R18, PT, PT, -R18, RZ, RZ ;  /* 0x000000ff12127210 */ /* 0x000fce0007ffe1ff */
.L_x_2:
[----:B-1----:R-:W1:Y:S08]  /*0350*/  LDC.64 R14, c[0x0][0x380] ;  /* 0x0000e000ff0e7b82 */ /* 0x002e700000000a00 */
[----:B--2---:R-:W2:Y:S01]  /*0360*/  LDC.64 R12, c[0x0][0x388] ;  /* 0x0000e200ff0c7b82 */ /* 0x004ea20000000a00 */
[----:B-1----:R-:W-:-:S05]  /*0370*/  IMAD.WIDE R14, R17, 0x4, R14 ;  /* 0x00000004110e7825 */ /* 0x002fca00078e020e */
[----:B0-----:R-:W3:Y:S01]  /*0380*/  LDG.E R25, desc[UR4][R14.64] ;  /* 0x000000040e197981 */ /* 0x001ee2000c1e1900 */
[----:B--2---:R-:W-:-:S03]  /*0390*/  IMAD.WIDE R12, R19, 0x4, R12 ;  /* 0x00000004130c7825 */ /* 0x004fc600078e020c */
[----:B------:R-:W2:Y:S04]  /*03a0*/  LDG.E R24, desc[UR4][R14.64+0x4] ;  /* 0x000004040e187981 */ /* 0x000ea8000c1e1900 */
[----:B------:R-:W3:Y:S04]  /*03b0*/  LDG.E R26, desc[UR4][R12.64] ;  /* 0x000000040c1a7981 */ /* 0x000ee8000c1e1900 */
[----:B------:R-:W2:Y:S04]  /*03c0*/  LDG.E R21, desc[UR4][R12.64+0x4] ;  /* 0x000004040c157981 */ /* 0x000ea8000c1e1900 */
[----:B------:R-:W4:Y:S04]  /*03d0*/  LDG.E R22, desc[UR4][R14.64+0x8] ;  /* 0x000008040e167981 */ /* 0x000f28000c1e1900 */
[----:B------:R-:W4:Y:S01]  /*03e0*/  LDG.E R23, desc[UR4][R12.64+0x8] ;  /* 0x000008040c177981 */ /* 0x000f22000c1e1900 */
[----:B------:R-:W-:-:S05]  /*03f0*/  I2FP.F32.S32 R20, R20 ;  /* 0x0000001400147245 */ /* 0x000fca0000201400 */
[----:B---3--:R-:W-:Y:S02]  /*0400*/  FFMA R27, R25, R26, R20 ;  /* 0x0000001a191b7223 */ /* 0x008fe40000000014 */
[----:B------:R-:W3:Y:S04]  /*0410*/  LDG.E R25, desc[UR4][R14.64+0xc] ;  /* 0x00000c040e197981 */ /* 0x000ee8000c1e1900 */
[----:B------:R-:W3:Y:S01]  /*0420*/  LDG.E R26, desc[UR4][R12.64+0xc] ;  /* 0x00000c040c1a7981 */ /* 0x000ee2000c1e1900 */
[----:B------:R-:W0:Y:S03]  /*0430*/  F2I.TRUNC.NTZ R27, R27 ;  /* 0x0000001b001b7305 */ /* 0x000e26000020f100 */
[----:B------:R-:W5:Y:S01]  /*0440*/  LDG.E R20, desc[UR4][R14.64+0x10] ;  /* 0x000010040e147981 */ /* 0x000f62000c1e1900 */
[----:B0-----:R-:W-:-:S03]  /*0450*/  I2FP.F32.S32 R29, R27 ;  /* 0x0000001b001d7245 */ /* 0x001fc60000201400 */
[----:B------:R0:W5:Y:S02]  /*0460*/  LDG.E R27, desc[UR4][R12.64+0x1c] ;  /* 0x00001c040c1b7981 */ /* 0x000164000c1e1900 */
[----:B--2---:R-:W-:Y:S02]  /*0470*/  FFMA R29, R24, R21, R29 ;  /* 0x00000015181d7223 */ /* 0x004fe4000000001d */
[----:B------:R-:W5:Y:S04]  /*0480*/  LDG.E R21, desc[UR4][R12.64+0x10] ;  /* 0x000010040c157981 */ /* 0x000f68000c1e1900 */
[----:B------:R-:W1:Y:S02]  /*0490*/  F2I.TRUNC.NTZ R29, R29 ;  /* 0x0000001d001d7305 */ /* 0x000e64000020f100 */
[----:B-1----:R-:W-:-:S05]  /*04a0*/  I2FP.F32.S32 R24, R29 ;  /* 0x0000001d00187245 */ /* 0x002fca0000201400 */
[----:B----4-:R-:W-:Y:S02]  /*04b0*/  FFMA R28, R22, R23, R24 ;  /* 0x00000017161c7223 */ /* 0x010fe40000000018 */
[----:B------:R-:W2:Y:S04]  /*04c0*/  LDG.E R22, desc[UR4][R14.64+0x14] ;  /* 0x000014040e167981 */ /* 0x000ea8000c1e1900 */
[----:B------:R-:W2:Y:S01]  /*04d0*/  LDG.E R23, desc[UR4][R12.64+0x14] ;  /* 0x000014040c177981 */ /* 0x000ea2000c1e1900 */
[----:B------:R-:W1:Y:S02]  /*04e0*/  F2I.TRUNC.NTZ R28, R28 ;  /* 0x0000001c001c7305 */ /* 0x000e64000020f100 */
[----:B-1----:R-:W-:-:S05]  /*04f0*/  I2FP.F32.S32 R24, R28 ;  /* 0x0000001c00187245 */ /* 0x002fca0000201400 */
[----:B---3--:R-:W-:Y:S02]  /*0500*/  FFMA R28, R25, R26, R24 ;  /* 0x0000001a191c7223 */ /* 0x008fe40000000018 */
[----:B------:R-:W3:Y:S04]  /*0510*/  LDG.E R24, desc[UR4][R14.64+0x18] ;  /* 0x000018040e187981 */ /* 0x000ee8000c1e1900 */
[----:B------:R-:W3:Y:S04]  /*0520*/  LDG.E R25, desc[UR4][R12.64+0x18] ;  /* 0x000018040c197981 */ /* 0x000ee8000c1e1900 */
[----:B------:R-:W4:Y:S01]  /*0530*/  LDG.E R26, desc[UR4][R14.64+0x1c] ;  /* 0x00001c040e1a7981 */ /* 0x000f22000c1e1900 */
[----:B------:R-:W1:Y:S02]  /*0540*/  F2I.TRUNC.NTZ R29, R28 ;  /* 0x0000001c001d7305 */ /* 0x000e64000020f100 */
[----:B-1----:R-:W-:-:S05]  /*0550*/  I2FP.F32.S32 R29, R29 ;  /* 0x0000001d001d7245 */ /* 0x002fca0000201400 */
[----:B-----5:R-:W-:-:S06]  /*0560*/  FFMA R21, R20, R21, R29 ;  /* 0x0000001514157223 */ /* 0x020fcc000000001d */
[----:B------:R-:W1:Y:S02]  /*0570*/  F2I.TRUNC.NTZ R21, R21 ;  /* 0x0000001500157305 */ /* 0x000e64000020f100 */
[----:B-1----:R-:W-:-:S05]  /*0580*/  I2FP.F32.S32 R29, R21 ;  /* 0x00000015001d7245 */ /* 0x002fca0000201400 */
[----:B--2---:R-:W-:-:S06]  /*0590*/  FFMA R22, R22, R23, R29 ;  /* 0x0000001716167223 */ /* 0x004fcc000000001d */
[----:B------:R-:W1:Y:S02]  /*05a0*/  F2I.TRUNC.NTZ R22, R22 ;  /* 0x0000001600167305 */ /* 0x000e64000020f100 */
[----:B-1----:R-:W-:Y:S01]  /*05b0*/  I2FP.F32.S32 R23, R22 ;  /* 0x0000001600177245 */ /* 0x002fe20000201400 */
[----:B------:R-:W-:-:S05]  /*05c0*/  VIADD R18, R18, 0x8 ;  /* 0x0000000812127836 */ /* 0x000fca0000000000 */
[----:B------:R-:W-:Y:S01]  /*05d0*/  ISETP.NE.AND P2, PT, R18, RZ, PT ;  /* 0x000000ff1200720c */ /* 0x000fe20003f45270 */
[----:B------:R-:W-:Y:S01]  /*05e0*/  VIADD R4, R4, 0x8 ;  /* 0x0000000804047836 */ /* 0x000fe20000000000 */
[----:B------:R-:W-:Y:S01]  /*05f0*/  IADD3 R17, PT, PT, R17, 0x8, RZ ;  /* 0x0000000811117810 */ /* 0x000fe20007ffe0ff */
[----:B------:R-:W-:Y:S02]  /*0600*/  VIADD R19, R19, 0x8 ;  /* 0x0000000813137836 */ /* 0x000fe40000000000 */
[----:B---3--:R-:W-:-:S06]  /*0610*/  FFMA R23, R24, R25, R23 ;  /* 0x0000001918177223 */ /* 0x008fcc0000000017 */
[----:B------:R-:W0:Y:S02]  /*0620*/  F2I.TRUNC.NTZ R23, R23 ;  /* 0x0000001700177305 */ /* 0x000e24000020f100 */
[----:B0-----:R-:W-:-:S05]  /*0630*/  I2FP.F32.S32 R13, R23 ;  /* 0x00000017000d7245 */ /* 0x001fca0000201400 */
[----:B----4-:R-:W-:-:S04]  /*0640*/  FFMA R13, R26, R27, R13 ;  /* 0x0000001b1a0d7223 */ /* 0x010fc8000000000d */
[----:B------:R1:W2:Y:S01]  /*0650*/  F2I.TRUNC.NTZ R20, R13 ;  /* 0x0000000d00147305 */ /* 0x0002a2000020f100 */
[----:B------:R-:W-:Y:S05]  /*0660*/  @P2 BRA `(.L_x_2) ;  /* 0xfffffffc00382947 */ /* 0x000fea000383ffff */
.L_x_1:
[----:B------:R-:W-:Y:S01]  /*0670*/  VIADD R10, R10, 0x1 ;  /* 0x000000010a0a7836 */ /* 0x000fe20000000000 */
[----:B------:R-:W-:Y:S01]  /*0680*/  IADD3 R21, PT, PT, R16, R5, RZ ;  /* 0x0000000510157210 */ /* 0x000fe20007ffe0ff */
[----:B------:R-:W-:Y:S06]  /*0690*/  @!P1 BRA `(.L_x_3) ;  /* 0x0000000000fc9947 */ /* 0x000fec0003800000 */
[----:B------:R-:W-:Y:S01]  /*06a0*/  VIADD R12, R9, 0xffffffff ;  /* 0xffffffff090c7836 */ /* 0x000fe20000000000 */
[----:B------:R-:W-:-:S04]  /*06b0*/  LOP3.LUT P2, R19, R8, 0x3, RZ, 0xc0, !PT ;  /* 0x0000000308137812 */ /* 0x000fc8000784c0ff */
[----:B------:R-:W-:-:S13]  /*06c0*/  ISETP.GE.U32.AND P1, PT, R12, 0x3, PT ;  /* 0x000000030c00780c */ /* 0x000fda0003f26070 */
[----:B------:R-:W-:Y:S05]  /*06d0*/  @!P1 BRA `(.L_x_4) ;  /* 0x00000000006c9947 */ /* 0x000fea0003800000 */
[----:B-1----:R-:W1:Y:S01]  /*06e0*/  LDC.64 R12, c[0x0][0x380] ;  /* 0x0000e000ff0c7b82 */ /* 0x002e620000000a00 */
[----:B------:R-:W-:Y:S01]  /*06f0*/  IADD3 R23, PT, PT, R21, R4, RZ ;  /* 0x0000000415177210 */ /* 0x000fe20007ffe0ff */
[----:B------:R-:W-:-:S06]  /*0700*/  IMAD.IADD R17, R11, 0x1, R4 ;  /* 0x000000010b117824 */ /* 0x000fcc00078e0204 */
[----:B------:R-:W3:Y:S01]  /*0710*/  LDC.64 R14, c[0x0][0x388] ;  /* 0x0000e200ff0e7b82 */ /* 0x000ee20000000a00 */
[----:B-1----:R-:W-:-:S05]  /*0720*/  IMAD.WIDE R12, R17, 0x4, R12 ;  /* 0x00000004110c7825 */ /* 0x002fca00078e020c */
[----:B0-----:R-:W4:Y:S01]  /*0730*/  LDG.E R24, desc[UR4][R12.64] ;  /* 0x000000040c187981 */ /* 0x001f22000c1e1900 */
[----:B---3--:R-:W-:-:S03]  /*0740*/  IMAD.WIDE R14, R23, 0x4, R14 ;  /* 0x00000004170e7825 */ /* 0x008fc600078e020e */
[----:B------:R-:W3:Y:S04]  /*0750*/  LDG.E R18, desc[UR4][R12.64+0x4] ;  /* 0x000004040c127981 */ /* 0x000ee8000c1e1900 */
[----:B------:R-:W4:Y:S04]  /*0760*/  LDG.E R27, desc[UR4][R14.64] ;  /* 0x000000040e1b7981 */ /* 0x000f28000c1e1900 */
[----:B------:R-:W3:Y:S04]  /*0770*/  LDG.E R23, desc[UR4][R14.64+0x4] ;  /* 0x000004040e177981 */ /* 0x000ee8000c1e1900 */
[----:B------:R-:W5:Y:S04]  /*0780*/  LDG.E R16, desc[UR4][R12.64+0x8] ;  /* 0x000008040c107981 */ /* 0x000f68000c1e1900 */
[----:B------:R-:W5:Y:S04]  /*0790*/  LDG.E R17, desc[UR4][R14.64+0x8] ;  /* 0x000008040e117981 */ /* 0x000f68000c1e1900 */
[----:B------:R0:W5:Y:S04]  /*07a0*/  LDG.E R22, desc[UR4][R12.64+0xc] ;  /* 0x00000c040c167981 */ /* 0x000168000c1e1900 */
[----:B------:R-:W5:Y:S01]  /*07b0*/  LDG.E R25, desc[UR4][R14.64+0xc] ;  /* 0x00000c040e197981 */ /* 0x000f62000c1e1900 */
[----:B--2---:R-:W-:Y:S01]  /*07c0*/  I2FP.F32.S32 R29, R20 ;  /* 0x00000014001d7245 */ /* 0x004fe20000201400 */
[----:B------:R-:W-:-:S04]  /*07d0*/  VIADD R4, R4, 0x4 ;  /* 0x0000000404047836 */ /* 0x000fc80000000000 */
[----:B----4-:R-:W-:-:S06]  /*07e0*/  FFMA R24, R24, R27, R29 ;  /* 0x0000001b18187223 */ /* 0x010fcc000000001d */
[----:B------:R-:W1:Y:S02]  /*07f0*/  F2I.TRUNC.NTZ R24, R24 ;  /* 0x0000001800187305 */ /* 0x000e64000020f100 */
[----:B-1----:R-:W-:-:S05]  /*0800*/  I2FP.F32.S32 R27, R24 ;  /* 0x00000018001b7245 */ /* 0x002fca0000201400 */
[----:B---3--:R-:W-:-:S06]  /*0810*/  FFMA R18, R18, R23, R27 ;  /* 0x0000001712127223 */ /* 0x008fcc000000001b */
[----:B------:R-:W1:Y:S02]  /*0820*/  F2I.TRUNC.NTZ R18, R18 ;  /* 0x0000001200127305 */ /* 0x000e64000020f100 */
[----:B-1----:R-:W-:-:S05]  /*0830*/  I2FP.F32.S32 R23, R18 ;  /* 0x0000001200177245 */ /* 0x002fca0000201400 */
[----:B-----5:R-:W-:-:S06]  /*0840*/  FFMA R16, R16, R17, R23 ;  /* 0x0000001110107223 */ /* 0x020fcc0000000017 */
[----:B------:R-:W0:Y:S02]  /*0850*/  F2I.TRUNC.NTZ R16, R16 ;  /* 0x0000001000107305 */ /* 0x000e24000020f100 */
[----:B0-----:R-:W-:-:S05]  /*0860*/  I2FP.F32.S32 R13, R16 ;  /* 0x00000010000d7245 */ /* 0x001fca0000201400 */
[----:B------:R-:W-:-:S04]  /*0870*/  FFMA R13, R22, R25, R13 ;  /* 0x00000019160d7223 */ /* 0x000fc8000000000d */
[----:B------:R3:W4:Y:S03]  /*0880*/  F2I.TRUNC.NTZ R20, R13 ;  /* 0x0000000d00147305 */ /* 0x000726000020f100 */
.L_x_4:
[----:B------:R-:W-:Y:S05]  /*0890*/  @!P2 BRA `(.L_x_3) ;  /* 0x00000000007ca947 */ /* 0x000fea0003800000 */
[----:B-1-3--:R-:W1:Y:S01]  /*08a0*/  LDC.64 R12, c[0x0][0x380] ;  /* 0x0000e000ff0c7b82 */ /* 0x00ae620000000a00 */
[----:B------:R-:W-:-:S07]  /*08b0*/  ISETP.NE.AND P1, PT, R19, 0x1, PT ;  /* 0x000000011300780c */ /* 0x000fce0003f25270 */
[----:B------:R-:W3:Y:S06]  /*08c0*/  LDC.64 R14, c[0x0][0x388] ;  /* 0x0000e200ff0e7b82 */ /* 0x000eec0000000a00 */
[----:B------:R-:W-:Y:S01]  /*08d0*/  @P1 IADD3 R19, PT, PT, R21, R4, RZ ;  /* 0x0000000415131210 */ /* 0x000fe20007ffe0ff */
[----:B------:R-:W-:-:S04]  /*08e0*/  @P1 IMAD.IADD R17, R11, 0x1, R4 ;  /* 0x000000010b111824 */ /* 0x000fc800078e0204 */
[----:B-1----:R-:W-:Y:S01]  /*08f0*/  @P1 IMAD.WIDE R12, R17, 0x4, R12 ;  /* 0x00000004110c1825 */ /* 0x002fe200078e020c */
[----:B------:R-:W-:Y:S01]  /*0900*/  LOP3.LUT R24, R6, 0x1, RZ, 0xc0, !PT ;  /* 0x0000000106187812 */ /* 0x000fe200078ec0ff */
[----:B------:R-:W1:Y:S03]  /*0910*/  LDC.64 R16, c[0x0][0x380] ;  /* 0x0000e000ff107b82 */ /* 0x000e660000000a00 */
[----:B0-----:R-:W5:Y:S01]  /*0920*/  @P1 LDG.E R23, desc[UR4][R12.64] ;  /* 0x000000040c171981 */ /* 0x001f62000c1e1900 */
[----:B---3--:R-:W-:-:S04]  /*0930*/  @P1 IMAD.WIDE R14, R19, 0x4, R14 ;  /* 0x00000004130e1825 */ /* 0x008fc800078e020e */
[----:B------:R-:W0:Y:S01]  /*0940*/  LDC.64 R18, c[0x0][0x388] ;  /* 0x0000e200ff127b82 */ /* 0x000e220000000a00 */
[----:B------:R-:W5:Y:S01]  /*0950*/  @P1 LDG.E R22, desc[UR4][R14.64] ;  /* 0x000000040e161981 */ /* 0x000f62000c1e1900 */
[----:B------:R-:W-:-:S03]  /*0960*/  ISETP.NE.U32.AND P2, PT, R24, 0x1, PT ;  /* 0x000000011800780c */ /* 0x000fc60003f45070 */
[----:B------:R-:W3:Y:S04]  /*0970*/  @P1 LDG.E R24, desc[UR4][R12.64+0x4] ;  /* 0x000004040c181981 */ /* 0x000ee8000c1e1900 */
[----:B------:R-:W3:Y:S01]  /*0980*/  @P1 LDG.E R25, desc[UR4][R14.64+0x4] ;  /* 0x000004040e191981 */ /* 0x000ee2000c1e1900 */
[----:B------:R-:W-:-:S05]  /*0990*/  @P1 VIADD R4, R4, 0x2 ;  /* 0x0000000204041836 */ /* 0x000fca0000000000 */
[----:B------:R-:W-:Y:S01]  /*09a0*/  @P2 IADD3 R21, PT, PT, R21, R4, RZ ;  /* 0x0000000415152210 */ /* 0x000fe20007ffe0ff */
[----:B------:R-:W-:-:S04]  /*09b0*/  @P2 IMAD.IADD R11, R11, 0x1, R4 ;  /* 0x000000010b0b2824 */ /* 0x000fc800078e0204 */
[----:B-1----:R-:W-:-:S04]  /*09c0*/  @P2 IMAD.WIDE R16, R11, 0x4, R16 ;  /* 0x000000040b102825 */ /* 0x002fc800078e0210 */
[----:B0-----:R-:W-:Y:S02]  /*09d0*/  @P2 IMAD.WIDE R18, R21, 0x4, R18 ;  /* 0x0000000415122825 */ /* 0x001fe400078e0212 */
[----:B------:R-:W3:Y:S04]  /*09e0*/  @P2 LDG.E R16, desc[UR4][R16.64] ;  /* 0x0000000410102981 */ /* 0x000ee8000c1e1900 */
[----:B------:R-:W3:Y:S01]  /*09f0*/  @P2 LDG.E R19, desc[UR4][R18.64] ;  /* 0x0000000412132981 */ /* 0x000ee2000c1e1900 */
[----:B--2-4-:R-:W-:-:S05]  /*0a00*/  @P1 I2FP.F32.S32 R4, R20 ;  /* 0x0000001400041245 */ /* 0x014fca0000201400 */
[----:B-----5:R-:W-:-:S06]  /*0a10*/  @P1 FFMA R22, R23, R22, R4 ;  /* 0x0000001617161223 */ /* 0x020fcc0000000004 */
[----:B------:R-:W0:Y:S02]  /*0a20*/  @P1 F2I.TRUNC.NTZ R22, R22 ;  /* 0x0000001600161305 */ /* 0x000e24000020f100 */
[----:B0-----:R-:W-:-:S05]  /*0a30*/  @P1 I2FP.F32.S32 R11, R22 ;  /* 0x00000016000b1245 */ /* 0x001fca0000201400 */
[----:B---3--:R-:W-:-:S04]  /*0a40*/  @P1 FFMA R11, R24, R25, R11 ;  /* 0x00000019180b1223 */ /* 0x008fc8000000000b */
[----:B------:R-:W0:Y:S02]  /*0a50*/  @P1 F2I.TRUNC.NTZ R20, R11 ;  /* 0x0000000b00141305 */ /* 0x000e24000020f100 */
[----:B0-----:R-:W-:-:S05]  /*0a60*/  @P2 I2FP.F32.S32 R13, R20 ;  /* 0x00000014000d2245 */ /* 0x001fca0000201400 */
[----:B------:R-:W-:-:S04]  /*0a70*/  @P2 FFMA R4, R16, R19, R13 ;  /* 0x0000001310042223 */ /* 0x000fc8000000000d */
[----:B------:R0:W1:Y:S03]  /*0a80*/  @P2 F2I.TRUNC.NTZ R20, R4 ;  /* 0x0000000400142305 */ /* 0x000066000020f100 */
.L_x_3:
[----:B------:R-:W-:Y:S05]  /*0a90*/  @P0 BRA `(.L_x_5) ;  /* 0xfffffff400e80947 */ /* 0x000fea000383ffff */
.L_x_0:
[----:B------:R-:W5:Y:S01]  /*0aa0*/  LDC R9, c[0x0][0x3a0] ;  /* 0x0000e800ff097b82 */ /* 0x000f620000000800 */
[----:B-12-4-:R-:W-:Y:S01]  /*0ab0*/  IABS R10, R20 ;  /* 0x00000014000a7213 */ /* 0x016fe20000000000 */
[----:B------:R-:W-:Y:S01]  /*0ac0*/  IMAD R3, R2, R3, R0 ;  /* 0x0000000302037224 */ /* 0x000fe200078e0200 */
[-C--:B-----5:R-:W-:Y:S02]  /*0ad0*/  IABS R8, R9.reuse ;  /* 0x0000000900087213 */ /* 0x0a0fe40000000000 */
[----:B------:R-:W-:Y:S02]  /*0ae0*/  LOP3.LUT R20, R20, R9, RZ, 0x3c, !PT ;  /* 0x0000000914147212 */ /* 0x000fe400078e3cff */
[----:B------:R-:W1:Y:S02]  /*0af0*/  I2F.RP R6, R8 ;  /* 0x0000000800067306 */ /* 0x000e640000209400 */
[----:B------:R-:W-:-:S06]  /*0b00*/  ISETP.GE.AND P1, PT, R20, RZ, PT ;  /* 0x000000ff1400720c */ /* 0x000fcc0003f26270 */
[----:B-1----:R-:W0:Y:S02]  /*0b10*/  MUFU.RCP R6, R6 ;  /* 0x0000000600067308 */ /* 0x002e240000001000 */
[----:B0-----:R-:W-:-:S06]  /*0b20*/  VIADD R4, R6, 0xffffffe ;  /* 0x0ffffffe06047836 */ /* 0x001fcc0000000000 */
[----:B------:R0:W1:Y:S02]  /*0b30*/  F2I.FTZ.U32.TRUNC.NTZ R5, R4 ;  /* 0x0000000400057305 */ /* 0x000064000021f000 */
[----:B0-----:R-:W-:Y:S01]  /*0b40*/  IMAD.MOV.U32 R4, RZ, RZ, RZ ;  /* 0x000000ffff047224 */ /* 0x001fe200078e00ff */
[----:B-1----:R-:W-:-:S05]  /*0b50*/  IADD3 R7, PT, PT, RZ, -R5, RZ ;  /* 0x80000005ff077210 */ /* 0x002fca0007ffe0ff */
[----:B------:R-:W-:-:S04]  /*0b60*/  IMAD R7, R7, R8, RZ ;  /* 0x0000000807077224 */ /* 0x000fc800078e02ff */
[----:B------:R-:W-:-:S06]  /*0b70*/  IMAD.HI.U32 R5, R5, R7, R4 ;  /* 0x0000000705057227 */ /* 0x000fcc00078e0004 */
[----:B------:R-:W-:-:S05]  /*0b80*/  IMAD.HI.U32 R7, R5, R10, RZ ;  /* 0x0000000a05077227 */ /* 0x000fca00078e00ff */
[----:B------:R-:W-:-:S05]  /*0b90*/  IADD3 R5, PT, PT, -R7, RZ, RZ ;  /* 0x000000ff07057210 */ /* 0x000fca0007ffe1ff */
[----:B------:R-:W-:-:S05]  /*0ba0*/  IMAD R5, R8, R5, R10 ;  /* 0x0000000508057224 */ /* 0x000fca00078e020a */
[----:B------:R-:W-:-:S13]  /*0bb0*/  ISETP.GT.U32.AND P2, PT, R8, R5, PT ;  /* 0x000000050800720c */ /* 0x000fda0003f44070 */
[----:B------:R-:W-:Y:S01]  /*0bc0*/  @!P2 IMAD.IADD R5, R5, 0x1, -R8 ;  /* 0x000000010505a824 */ /* 0x000fe200078e0a08 */
[----:B------:R-:W-:Y:S02]  /*0bd0*/  @!P2 IADD3 R7, PT, PT, R7, 0x1, RZ ;  /* 0x000000010707a810 */ /* 0x000fe40007ffe0ff */
[----:B------:R-:W-:Y:S02]  /*0be0*/  ISETP.NE.AND P2, PT, R9, RZ, PT ;  /* 0x000000ff0900720c */ /* 0x000fe40003f45270 */
[----:B------:R-:W-:Y:S02]  /*0bf0*/  ISETP.GE.U32.AND P0, PT, R5, R8, PT ;  /* 0x000000080500720c */ /* 0x000fe40003f06070 */
[----:B------:R-:W0:Y:S11]  /*0c00*/  LDC.64 R4, c[0x0][0x3a8] ;  /* 0x0000ea00ff047b82 */ /* 0x000e360000000a00 */
[----:B------:R-:W-:-:S05]  /*0c10*/  @P0 VIADD R7, R7, 0x1 ;  /* 0x0000000107070836 */ /* 0x000fca0000000000 */
[----:B------:R-:W-:Y:S02]  /*0c20*/  @!P1 IADD3 R7, PT, PT, -R7, RZ, RZ ;  /* 0x000000ff07079210 */ /* 0x000fe40007ffe1ff */
[----:B------:R-:W-:-:S04]  /*0c30*/  @!P2 LOP3.LUT R7, RZ, R9, RZ, 0x33, !PT ;  /* 0x00000009ff07a212 */ /* 0x000fc800078e33ff */
[----:B------:R-:W-:Y:S01]  /*0c40*/  I2FP.F32.S32 R7, R7 ;  /* 0x0000000700077245 */ /* 0x000fe20000201400 */
[----:B0-----:R-:W-:-:S05]  /*0c50*/  IMAD.WIDE R2, R3, 0x4, R4 ;  /* 0x0000000403027825 */ /* 0x001fca00078e0204 */
[----:B------:R-:W-:Y:S01]  /*0c60*/  STG.E desc[UR4][R2.64], R7 ;  /* 0x0000000702007986 */ /* 0x000fe2000c101904 */
[----:B------:R-:W-:Y:S05]  /*0c70*/  EXIT ;  /* 0x000000000000794d */ /* 0x000fea0003800000 */
.L_x_6:
[----:B------:R-:W-:-:S00]  /*0c80*/  BRA `(.L_x_6) ;  /* 0xfffffffc00fc7947 */ /* 0x000fc0000383ffff */
[----:B------:R-:W-:-:S00]  /*0c90*/  NOP ;  /* 0x0000000000007918 */ /* 0x000fc00000000000 */
        /* <DEDUP_REMOVED lines=14> */
.L_x_7:


//--------------------- .nv.shared.reserved.0     --------------------------
	.section	.nv.shared.reserved.0,"aw",@nobits
	.weak		__nv_reservedSMEM_offset_0_alias
	.size		__nv_reservedSMEM_offset_0_alias, 0, 64
	.other		__nv_reservedSMEM_offset_0_alias,@"STO_CUDA_RESERVED_SHARED STV_DEFAULT"
__nv_reservedSMEM_offset_0_alias:
	.zero		0
	.zero		64


//--------------------- .nv.constant0._Z4convPKfS0_iiiiiPf --------------------------
	.section	.nv.constant0._Z4convPKfS0_iiiiiPf,"a",@progbits
	.sectionflags	@""
	.align	4
.nv.constant0._Z4convPKfS0_iiiiiPf:
	.zero		944


//--------------------- SYMBOLS --------------------------

	.type		.nv.reservedSmem.offset0,@object
	.size		.nv.reservedSmem.offset0,0x4
